//
// Generated by NVIDIA NVVM Compiler
//
// Compiler Build ID: CL-36424714
// Cuda compilation tools, release 13.0, V13.0.88
// Based on NVVM 20.0.0
//

.version 9.0
.target sm_100
.address_size 64

	// .globl	_Z6vecSumPdii

.visible .entry _Z6vecSumPdii(
	.param .u64 .ptr .align 1 _Z6vecSumPdii_param_0,
	.param .u32 _Z6vecSumPdii_param_1,
	.param .u32 _Z6vecSumPdii_param_2
)
{
	.reg .pred 	%p<2>;
	.reg .b32 	%r<12>;
	.reg .b64 	%rd<7>;
	.reg .b64 	%fd<4>;

	ld.param.u64 	%rd1, [_Z6vecSumPdii_param_0];
	ld.param.u32 	%r2, [_Z6vecSumPdii_param_1];
	ld.param.u32 	%r3, [_Z6vecSumPdii_param_2];
	mov.u32 	%r4, %ctaid.x;
	mov.u32 	%r5, %ntid.x;
	mov.u32 	%r6, %tid.x;
	mad.lo.s32 	%r7, %r4, %r5, %r6;
	mul.lo.s32 	%r1, %r2, %r7;
	setp.ge.s32 	%p1, %r1, %r3;
	@%p1 bra 	$L__BB0_2;
	cvta.to.global.u64 	%rd2, %rd1;
	shr.u32 	%r8, %r2, 31;
	add.s32 	%r9, %r2, %r8;
	shr.s32 	%r10, %r9, 1;
	add.s32 	%r11, %r1, %r10;
	mul.wide.s32 	%rd3, %r11, 8;
	add.s64 	%rd4, %rd2, %rd3;
	ld.global.f64 	%fd1, [%rd4];
	mul.wide.s32 	%rd5, %r1, 8;
	add.s64 	%rd6, %rd2, %rd5;
	ld.global.f64 	%fd2, [%rd6];
	add.f64 	%fd3, %fd1, %fd2;
	st.global.f64 	[%rd6], %fd3;
$L__BB0_2:
	ret;

}


// ===== COMPILED SASS (sm_100) =====

	.target	sm_100

	.elftype	@"ET_EXEC"


//--------------------- .note.nv.tkinfo           --------------------------
	.section	.note.nv.tkinfo,"",@"SHT_NOTE"
	.sectionflags	@"SHF_NOTE_NV_TKINFO"
	.tkinfo
        /*0018*/ 	.word	0x00000002
        /*0030*/ 	.string	""
        /*0030*/ 	.string	"ptxas"
        /*0030*/ 	.string	"Cuda compilation tools, release 13.0, V13.0.88"
        /*0030*/ 	.string	"Build cuda_13.0.r13.0/compiler.36424714_0"
        /*0030*/ 	.string	"-arch sm_100 -m 64 "



//--------------------- .note.nv.cuinfo           --------------------------
	.section	.note.nv.cuinfo,"",@"SHT_NOTE"
	.sectionflags	@"SHF_NOTE_NV_CUINFO"
        /*0018*/ 	.short	0x0002
        /*001a*/ 	.short	0x0064
        /*001c*/ 	.short	0x0082
	.zero		2


//--------------------- .nv.info                  --------------------------
	.section	.nv.info,"",@"SHT_CUDA_INFO"
	.align	4


	//----- nvinfo : EIATTR_REGCOUNT
	.align		4
        /*0000*/ 	.byte	0x04, 0x2f
        /*0002*/ 	.short	(.L_1 - .L_0)
	.align		4
.L_0:
        /*0004*/ 	.word	index@(_Z6vecSumPdii)
        /*0008*/ 	.word	0x0000000a


	//----- nvinfo : EIATTR_FRAME_SIZE
	.align		4
.L_1:
        /*000c*/ 	.byte	0x04, 0x11
        /*000e*/ 	.short	(.L_3 - .L_2)
	.align		4
.L_2:
        /*0010*/ 	.word	index@(_Z6vecSumPdii)
        /*0014*/ 	.word	0x00000000


	//----- nvinfo : EIATTR_MIN_STACK_SIZE
	.align		4
.L_3:
        /*0018*/ 	.byte	0x04, 0x12
        /*001a*/ 	.short	(.L_5 - .L_4)
	.align		4
.L_4:
        /*001c*/ 	.word	index@(_Z6vecSumPdii)
        /*0020*/ 	.word	0x00000000
.L_5:


//--------------------- .nv.compat                --------------------------
	.section	.nv.compat,"",@"SHT_CUDA_COMPAT_INFO"
	.align	4
        /*0000*/ 	.byte	0x02, 0x09, 0x00, 0x00, 0x02, 0x02, 0x01, 0x00, 0x02, 0x05, 0x05, 0x00, 0x03, 0x07, 0x01, 0x01
        /*0010*/ 	.byte	0x02, 0x03, 0x00, 0x00, 0x02, 0x06, 0x01, 0x00, 0x04, 0x0b, 0x08, 0x00, 0x01, 0x00, 0x00, 0x00
        /*0020*/ 	.byte	0x00, 0x00, 0x00, 0x00


//--------------------- .nv.info._Z6vecSumPdii    --------------------------
	.section	.nv.info._Z6vecSumPdii,"",@"SHT_CUDA_INFO"
	.sectionflags	@""
	.align	4


	//----- nvinfo : EIATTR_CUDA_API_VERSION
	.align		4
        /*0000*/ 	.byte	0x04, 0x37
        /*0002*/ 	.short	(.L_7 - .L_6)
.L_6:
        /*0004*/ 	.word	0x00000082


	//----- nvinfo : EIATTR_KPARAM_INFO
	.align		4
.L_7:
        /*0008*/ 	.byte	0x04, 0x17
        /*000a*/ 	.short	(.L_9 - .L_8)
.L_8:
        /*000c*/ 	.word	0x00000000
        /*0010*/ 	.short	0x0002
        /*0012*/ 	.short	0x000c
        /*0014*/ 	.byte	0x00, 0xf0, 0x11, 0x00


	//----- nvinfo : EIATTR_KPARAM_INFO
	.align		4
.L_9:
        /*0018*/ 	.byte	0x04, 0x17
        /*001a*/ 	.short	(.L_11 - .L_10)
.L_10:
        /*001c*/ 	.word	0x00000000
        /*0020*/ 	.short	0x0001
        /*0022*/ 	.short	0x0008
        /*0024*/ 	.byte	0x00, 0xf0, 0x11, 0x00


	//----- nvinfo : EIATTR_KPARAM_INFO
	.align		4
.L_11:
        /*0028*/ 	.byte	0x04, 0x17
        /*002a*/ 	.short	(.L_13 - .L_12)
.L_12:
        /*002c*/ 	.word	0x00000000
        /*0030*/ 	.short	0x0000
        /*0032*/ 	.short	0x0000
        /*0034*/ 	.byte	0x00, 0xf5, 0x21, 0x00


	//----- nvinfo : EIATTR_SPARSE_MMA_MASK
	.align		4
.L_13:
        /*0038*/ 	.byte	0x03, 0x50
        /*003a*/ 	.short	0x0000


	//----- nvinfo : EIATTR_MAXREG_COUNT
	.align		4
        /*003c*/ 	.byte	0x03, 0x1b
        /*003e*/ 	.short	0x00ff


	//----- nvinfo : EIATTR_MERCURY_ISA_VERSION
	.align		4
        /*0040*/ 	.byte	0x03, 0x5f
        /*0042*/ 	.short	0x0101


	//----- nvinfo : EIATTR_VRC_CTA_INIT_COUNT
	.align		4
        /*0044*/ 	.byte	0x02, 0x4a
	.zero		1
	.zero		1


	//----- nvinfo : EIATTR_EXIT_INSTR_OFFSETS
	.align		4
        /*0048*/ 	.byte	0x04, 0x1c
        /*004a*/ 	.short	(.L_15 - .L_14)


	//   ....[0]....
.L_14:
        /*004c*/ 	.word	0x00000080


	//   ....[1]....
        /*0050*/ 	.word	0x00000130


	//----- nvinfo : EIATTR_CBANK_PARAM_SIZE
	.align		4
.L_15:
        /*0054*/ 	.byte	0x03, 0x19
        /*0056*/ 	.short	0x0010


	//----- nvinfo : EIATTR_PARAM_CBANK
	.align		4
        /*0058*/ 	.byte	0x04, 0x0a
        /*005a*/ 	.short	(.L_17 - .L_16)
	.align		4
.L_16:
        /*005c*/ 	.word	index@(.nv.constant0._Z6vecSumPdii)
        /*0060*/ 	.short	0x0380
        /*0062*/ 	.short	0x0010


	//----- nvinfo : EIATTR_SW_WAR
	.align		4
.L_17:
        /*0064*/ 	.byte	0x04, 0x36
        /*0066*/ 	.short	(.L_19 - .L_18)
.L_18:
        /*0068*/ 	.word	0x00000008
.L_19:


//--------------------- .nv.callgraph             --------------------------
	.section	.nv.callgraph,"",@"SHT_CUDA_CALLGRAPH"
	.align	4
	.sectionentsize	8
	.align		4
        /*0000*/ 	.word	0x00000000
	.align		4
        /*0004*/ 	.word	0xffffffff
	.align		4
        /*0008*/ 	.word	0x00000000
	.align		4
        /*000c*/ 	.word	0xfffffffe
	.align		4
        /*0010*/ 	.word	0x00000000
	.align		4
        /*0014*/ 	.word	0xfffffffd
	.align		4
        /*0018*/ 	.word	0x00000000
	.align		4
        /*001c*/ 	.word	0xfffffffc


//--------------------- .text._Z6vecSumPdii       --------------------------
	.section	.text._Z6vecSumPdii,"ax",@progbits
	.align	128
        .global         _Z6vecSumPdii
        .type           _Z6vecSumPdii,@function
        .size           _Z6vecSumPdii,(.L_x_1 - _Z6vecSumPdii)
        .other          _Z6vecSumPdii,@"STO_CUDA_ENTRY STV_DEFAULT"
_Z6vecSumPdii:
.text._Z6vecSumPdii:
[----:B------:R-:W-:Y:S01]  /*0000*/  LDC R1, c[0x0][0x37c] ;  /* 0x0000df00ff017b82 */ /* 0x000fe20000000800 */
[----:B------:R-:W0:Y:S07]  /*0010*/  S2R R0, SR_TID.X ;  /* 0x0000000000007919 */ /* 0x000e2e0000002100 */
[----:B------:R-:W0:Y:S08]  /*0020*/  S2UR UR4, SR_CTAID.X ;  /* 0x00000000000479c3 */ /* 0x000e300000002500 */
[----:B------:R-:W0:Y:S08]  /*0030*/  LDC R3, c[0x0][0x360] ;  /* 0x0000d800ff037b82 */ /* 0x000e300000000800 */
[----:B------:R-:W1:Y:S01]  /*0040*/  LDC.64 R6, c[0x0][0x388] ;  /* 0x0000e200ff067b82 */ /* 0x000e620000000a00 */
[----:B0-----:R-:W-:-:S04]  /*0050*/  IMAD R3, R3, UR4, R0 ;  /* 0x0000000403037c24 */ /* 0x001fc8000f8e0200 */
[----:B-1----:R-:W-:-:S05]  /*0060*/  IMAD R4, R3, R6, RZ ;  /* 0x0000000603047224 */ /* 0x002fca00078e02ff */
[----:B------:R-:W-:-:S13]  /*0070*/  ISETP.GE.AND P0, PT, R4, R7, PT ;  /* 0x000000070400720c */ /* 0x000fda0003f06270 */
[----:B------:R-:W-:Y:S05]  /*0080*/  @P0 EXIT ;  /* 0x000000000000094d */ /* 0x000fea0003800000 */
[----:B------:R-:W0:Y:S01]  /*0090*/  LDC.64 R2, c[0x0][0x380] ;  /* 0x0000e000ff027b82 */ /* 0x000e220000000a00 */
[----:B------:R-:W1:Y:S01]  /*00a0*/  LDCU.64 UR4, c[0x0][0x358] ;  /* 0x00006b00ff0477ac */ /* 0x000e620008000a00 */
[----:B------:R-:W-:-:S04]  /*00b0*/  LEA.HI R5, R6, R6, RZ, 0x1 ;  /* 0x0000000606057211 */ /* 0x000fc800078f08ff */
[----:B------:R-:W-:Y:S01]  /*00c0*/  LEA.HI.SX32 R7, R5, R4, 0x1f ;  /* 0x0000000405077211 */ /* 0x000fe200078ffaff */
[----:B0-----:R-:W-:-:S04]  /*00d0*/  IMAD.WIDE R4, R4, 0x8, R2 ;  /* 0x0000000804047825 */ /* 0x001fc800078e0202 */
[----:B------:R-:W-:Y:S02]  /*00e0*/  IMAD.WIDE R2, R7, 0x8, R2 ;  /* 0x0000000807027825 */ /* 0x000fe400078e0202 */
[----:B-1----:R-:W2:Y:S04]  /*00f0*/  LDG.E.64 R6, desc[UR4][R4.64] ;  /* 0x0000000404067981 */ /* 0x002ea8000c1e1b00 */
[----:B------:R-:W2:Y:S02]  /*0100*/  LDG.E.64 R2, desc[UR4][R2.64] ;  /* 0x0000000402027981 */ /* 0x000ea4000c1e1b00 */
[----:B--2---:R-:W-:-:S07]  /*0110*/  DADD R6, R2, R6 ;  /* 0x0000000002067229 */ /* 0x004fce0000000006 */
[----:B------:R-:W-:Y:S01]  /*0120*/  STG.E.64 desc[UR4][R4.64], R6 ;  /* 0x0000000604007986 */ /* 0x000fe2000c101b04 */
[----:B------:R-:W-:Y:S05]  /*0130*/  EXIT ;  /* 0x000000000000794d */ /* 0x000fea0003800000 */
.L_x_0:
[----:B------:R-:W-:-:S00]  /*0140*/  BRA `(.L_x_0) ;  /* 0xfffffffc00fc7947 */ /* 0x000fc0000383ffff */
[----:B------:R-:W-:-:S00]  /*0150*/  NOP ;  /* 0x0000000000007918 */ /* 0x000fc00000000000 */
        /* <DEDUP_REMOVED lines=10> */
.L_x_1:


//--------------------- .nv.shared.reserved.0     --------------------------
	.section	.nv.shared.reserved.0,"aw",@nobits
	.weak		__nv_reservedSMEM_offset_0_alias
	.size		__nv_reservedSMEM_offset_0_alias, 0, 64
	.other		__nv_reservedSMEM_offset_0_alias,@"STO_CUDA_RESERVED_SHARED STV_DEFAULT"
__nv_reservedSMEM_offset_0_alias:
	.zero		0
	.zero		64


//--------------------- .nv.constant0._Z6vecSumPdii --------------------------
	.section	.nv.constant0._Z6vecSumPdii,"a",@progbits
	.sectionflags	@""
	.align	4
.nv.constant0._Z6vecSumPdii:
	.zero		912


//--------------------- SYMBOLS --------------------------

	.type		.nv.reservedSmem.offset0,@object
	.size		.nv.reservedSmem.offset0,0x4
